	.headerflags	@"EF_CUDA_TEXMODE_UNIFIED EF_CUDA_64BIT_ADDRESS EF_CUDA_ACCELERATORS EF_CUDA_SM90 EF_CUDA_VIRTUAL_SM(EF_CUDA_SM90)"
	.elftype	@"ET_EXEC"


//--------------------- .nv.info                  --------------------------
	.section	.nv.info,"",@"SHT_CUDA_INFO"
	.align	4


	//----- nvinfo : EIATTR_REGCOUNT
	.align		4
        /*0000*/ 	.byte	0x04, 0x2f
        /*0002*/ 	.short	(.L_1 - .L_0)
	.align		4
.L_0:
        /*0004*/ 	.word	index@(triton_poi_fused_convolution_max_pool2d_with_indices_relu_7)
        /*0008*/ 	.word	0x00000020


	//----- nvinfo : EIATTR_MIN_STACK_SIZE
	.align		4
.L_1:
        /*000c*/ 	.byte	0x04, 0x12
        /*000e*/ 	.short	(.L_3 - .L_2)
	.align		4
.L_2:
        /*0010*/ 	.word	index@(triton_poi_fused_convolution_max_pool2d_with_indices_relu_7)
        /*0014*/ 	.word	0x00000000


	//----- nvinfo : EIATTR_FRAME_SIZE
	.align		4
.L_3:
        /*0018*/ 	.byte	0x04, 0x11
        /*001a*/ 	.short	(.L_5 - .L_4)
	.align		4
.L_4:
        /*001c*/ 	.word	index@(triton_poi_fused_convolution_max_pool2d_with_indices_relu_7)
        /*0020*/ 	.word	0x00000000


	//----- nvinfo : EIATTR_MIN_STACK_SIZE
	.align		4
.L_5:
        /*0024*/ 	.byte	0x04, 0x12
        /*0026*/ 	.short	(.L_7 - .L_6)
	.align		4
.L_6:
        /*0028*/ 	.word	index@(triton_poi_fused_convolution_max_pool2d_with_indices_relu_7)
        /*002c*/ 	.word	0x00000000
.L_7:


//--------------------- .nv.info.triton_poi_fused_convolution_max_pool2d_with_indices_relu_7 --------------------------
	.section	.nv.info.triton_poi_fused_convolution_max_pool2d_with_indices_relu_7,"",@"SHT_CUDA_INFO"
	.sectionflags	@""
	.align	4


	//----- nvinfo : EIATTR_CUDA_API_VERSION
	.align		4
        /*0000*/ 	.byte	0x04, 0x37
        /*0002*/ 	.short	(.L_9 - .L_8)
.L_8:
        /*0004*/ 	.word	0x0000007c


	//----- nvinfo : EIATTR_KPARAM_INFO
	.align		4
.L_9:
        /*0008*/ 	.byte	0x04, 0x17
        /*000a*/ 	.short	(.L_11 - .L_10)
.L_10:
        /*000c*/ 	.word	0x00000000
        /*0010*/ 	.short	0x0004
        /*0012*/ 	.short	0x001c
        /*0014*/ 	.byte	0x00, 0xf0, 0x11, 0x00


	//----- nvinfo : EIATTR_KPARAM_INFO
	.align		4
.L_11:
        /*0018*/ 	.byte	0x04, 0x17
        /*001a*/ 	.short	(.L_13 - .L_12)
.L_12:
        /*001c*/ 	.word	0x00000000
        /*0020*/ 	.short	0x0003
        /*0022*/ 	.short	0x0018
        /*0024*/ 	.byte	0x00, 0xf0, 0x11, 0x00


	//----- nvinfo : EIATTR_KPARAM_INFO
	.align		4
.L_13:
        /*0028*/ 	.byte	0x04, 0x17
        /*002a*/ 	.short	(.L_15 - .L_14)
.L_14:
        /*002c*/ 	.word	0x00000000
        /*0030*/ 	.short	0x0002
        /*0032*/ 	.short	0x0010
        /*0034*/ 	.byte	0x00, 0xf4, 0x21, 0x00


	//----- nvinfo : EIATTR_KPARAM_INFO
	.align		4
.L_15:
        /*0038*/ 	.byte	0x04, 0x17
        /*003a*/ 	.short	(.L_17 - .L_16)
.L_16:
        /*003c*/ 	.word	0x00000000
        /*0040*/ 	.short	0x0001
        /*0042*/ 	.short	0x0008
        /*0044*/ 	.byte	0x00, 0xf4, 0x21, 0x00


	//----- nvinfo : EIATTR_KPARAM_INFO
	.align		4
.L_17:
        /*0048*/ 	.byte	0x04, 0x17
        /*004a*/ 	.short	(.L_19 - .L_18)
.L_18:
        /*004c*/ 	.word	0x00000000
        /*0050*/ 	.short	0x0000
        /*0052*/ 	.short	0x0000
        /*0054*/ 	.byte	0x00, 0xf4, 0x21, 0x00


	//----- nvinfo : EIATTR_SPARSE_MMA_MASK
	.align		4
.L_19:
        /*0058*/ 	.byte	0x03, 0x50
        /*005a*/ 	.short	0x0000


	//----- nvinfo : EIATTR_MAXREG_COUNT
	.align		4
        /*005c*/ 	.byte	0x03, 0x1b
        /*005e*/ 	.short	0x00ff


	//----- nvinfo : EIATTR_EXIT_INSTR_OFFSETS
	.align		4
        /*0060*/ 	.byte	0x04, 0x1c
        /*0062*/ 	.short	(.L_21 - .L_20)


	//   ....[0]....
.L_20:
        /*0064*/ 	.word	0x00000640


	//   ....[1]....
        /*0068*/ 	.word	0x00000660


	//----- nvinfo : EIATTR_REQNTID
	.align		4
.L_21:
        /*006c*/ 	.byte	0x04, 0x10
        /*006e*/ 	.short	(.L_23 - .L_22)
.L_22:
        /*0070*/ 	.word	0x00000080
        /*0074*/ 	.word	0x00000001
        /*0078*/ 	.word	0x00000001


	//----- nvinfo : EIATTR_CBANK_PARAM_SIZE
	.align		4
.L_23:
        /*007c*/ 	.byte	0x03, 0x19
        /*007e*/ 	.short	0x0020


	//----- nvinfo : EIATTR_PARAM_CBANK
	.align		4
        /*0080*/ 	.byte	0x04, 0x0a
        /*0082*/ 	.short	(.L_25 - .L_24)
	.align		4
.L_24:
        /*0084*/ 	.word	index@(.nv.constant0.triton_poi_fused_convolution_max_pool2d_with_indices_relu_7)
        /*0088*/ 	.short	0x0210
        /*008a*/ 	.short	0x0020


	//----- nvinfo : EIATTR_SW_WAR
	.align		4
.L_25:
        /*008c*/ 	.byte	0x04, 0x36
        /*008e*/ 	.short	(.L_27 - .L_26)
.L_26:
        /*0090*/ 	.word	0x00000008
.L_27:


//--------------------- .nv.callgraph             --------------------------
	.section	.nv.callgraph,"",@"SHT_CUDA_CALLGRAPH"
	.align	4
	.sectionentsize	8
	.align		4
        /*0000*/ 	.word	0x00000000
	.align		4
        /*0004*/ 	.word	0xffffffff
	.align		4
        /*0008*/ 	.word	0x00000000
	.align		4
        /*000c*/ 	.word	0xfffffffe
	.align		4
        /*0010*/ 	.word	0x00000000
	.align		4
        /*0014*/ 	.word	0xfffffffd
	.align		4
        /*0018*/ 	.word	0x00000000
	.align		4
        /*001c*/ 	.word	0xfffffffc


//--------------------- .text.triton_poi_fused_convolution_max_pool2d_with_indices_relu_7 --------------------------
	.section	.text.triton_poi_fused_convolution_max_pool2d_with_indices_relu_7,"ax",@progbits
	.sectionflags	@"SHF_BARRIERS=1"
	.align	128
        .global         triton_poi_fused_convolution_max_pool2d_with_indices_relu_7
        .type           triton_poi_fused_convolution_max_pool2d_with_indices_relu_7,@function
        .size           triton_poi_fused_convolution_max_pool2d_with_indices_relu_7,(.L_x_1 - triton_poi_fused_convolution_max_pool2d_with_indices_relu_7)
        .other          triton_poi_fused_convolution_max_pool2d_with_indices_relu_7,@"STO_CUDA_ENTRY STV_DEFAULT"
triton_poi_fused_convolution_max_pool2d_with_indices_relu_7:
.text.triton_poi_fused_convolution_max_pool2d_with_indices_relu_7:
[----:B------:R-:W0:Y:S01]  /*0000*/  LDC R1, c[0x0][0x28] ;  /* 0x00000a00ff017b82 */ /* 0x000e220000000800 */
[----:B------:R-:W1:Y:S07]  /*0010*/  S2R R5, SR_TID.X ;  /* 0x0000000000057919 */ /* 0x000e6e0000002100 */
[----:B------:R-:W2:Y:S01]  /*0020*/  LDC.64 R14, c[0x0][0x210] ;  /* 0x00008400ff0e7b82 */ /* 0x000ea20000000a00 */
[----:B------:R-:W3:Y:S01]  /*0030*/  S2R R4, SR_CTAID.X ;  /* 0x0000000000047919 */ /* 0x000ee20000002500 */
[----:B------:R-:W4:Y:S01]  /*0040*/  S2R R0, SR_CTAID.Y ;  /* 0x0000000000007919 */ /* 0x000f220000002600 */
[----:B------:R-:W-:Y:S01]  /*0050*/  CS2R R28, SRZ ;  /* 0x00000000001c7805 */ /* 0x000fe2000001ff00 */
[----:B------:R-:W-:Y:S01]  /*0060*/  ULDC.64 UR6, c[0x0][0x208] ;  /* 0x0000820000067ab9 */ /* 0x000fe20000000a00 */
[----:B-1----:R-:W-:Y:S01]  /*0070*/  SHF.R.U32.HI R3, RZ, 0x4, R5 ;  /* 0x00000004ff037819 */ /* 0x002fe20000011605 */
[----:B---3--:R-:W-:-:S03]  /*0080*/  IMAD.SHL.U32 R4, R4, 0x10, RZ ;  /* 0x0000001004047824 */ /* 0x008fc600078e00ff */
[----:B------:R-:W-:Y:S01]  /*0090*/  SGXT.U32 R3, R3, 0x3 ;  /* 0x000000030303781a */ /* 0x000fe20000000000 */
[----:B----4-:R-:W-:Y:S01]  /*00a0*/  IMAD.SHL.U32 R2, R0, 0x40, RZ ;  /* 0x0000004000027824 */ /* 0x010fe200078e00ff */
[----:B------:R-:W-:-:S04]  /*00b0*/  LOP3.LUT R16, R4, 0xf, R5, 0xf8, !PT ;  /* 0x0000000f04107812 */ /* 0x000fc800078ef805 */
[----:B------:R-:W-:Y:S02]  /*00c0*/  LOP3.LUT R7, R2, 0x8, R3, 0xfe, !PT ;  /* 0x0000000802077812 */ /* 0x000fe400078efe03 */
[----:B------:R-:W-:Y:S02]  /*00d0*/  LOP3.LUT R9, R2, 0x18, R3, 0xfe, !PT ;  /* 0x0000001802097812 */ /* 0x000fe400078efe03 */
[----:B------:R-:W-:Y:S01]  /*00e0*/  LOP3.LUT R6, R2, R3, RZ, 0xfc, !PT ;  /* 0x0000000302067212 */ /* 0x000fe200078efcff */
[--C-:B------:R-:W-:Y:S01]  /*00f0*/  IMAD R7, R7, 0x9, R16.reuse ;  /* 0x0000000907077824 */ /* 0x100fe200078e0210 */
[----:B------:R-:W-:Y:S01]  /*0100*/  LOP3.LUT R8, R2, 0x10, R3, 0xfe, !PT ;  /* 0x0000001002087812 */ /* 0x000fe200078efe03 */
        /* <DEDUP_REMOVED lines=9> */
[----:B------:R-:W-:Y:S01]  /*01a0*/  ISETP.GE.AND P0, PT, R16, 0x9, PT ;  /* 0x000000091000780c */ /* 0x000fe20003f06270 */
[----:B------:R-:W-:-:S02]  /*01b0*/  IMAD R25, R12, 0x9, R16 ;  /* 0x000000090c197824 */ /* 0x000fc400078e0210 */
[----:B------:R-:W-:Y:S02]  /*01c0*/  IMAD R27, R13, 0x9, R16 ;  /* 0x000000090d1b7824 */ /* 0x000fe400078e0210 */
[----:B--2---:R-:W-:-:S04]  /*01d0*/  IMAD.WIDE R20, R7, 0x4, R14 ;  /* 0x0000000407147825 */ /* 0x004fc800078e020e */
[----:B------:R-:W-:-:S04]  /*01e0*/  IMAD.WIDE R6, R9, 0x4, R14 ;  /* 0x0000000409067825 */ /* 0x000fc800078e020e */
[--C-:B------:R-:W-:Y:S01]  /*01f0*/  IMAD.WIDE R18, R19, 0x4, R14.reuse ;  /* 0x0000000413127825 */ /* 0x100fe200078e020e */
[----:B------:R-:W2:Y:S03]  /*0200*/  @!P0 LDG.E.EL R29, desc[UR6][R6.64] ;  /* 0x00000006061d8981 */ /* 0x000ea6000c2e1900 */
[----:B------:R-:W-:-:S04]  /*0210*/  IMAD.WIDE R16, R17, 0x4, R14 ;  /* 0x0000000411107825 */ /* 0x000fc800078e020e */
[----:B------:R-:W-:Y:S01]  /*0220*/  IMAD.WIDE R8, R23, 0x4, R14 ;  /* 0x0000000417087825 */ /* 0x000fe200078e020e */
[----:B------:R-:W-:-:S03]  /*0230*/  CS2R R22, SRZ ;  /* 0x0000000000167805 */ /* 0x000fc6000001ff00 */
[--C-:B------:R-:W-:Y:S01]  /*0240*/  IMAD.WIDE R10, R11, 0x4, R14.reuse ;  /* 0x000000040b0a7825 */ /* 0x100fe200078e020e */
[----:B------:R-:W3:Y:S03]  /*0250*/  @!P0 LDG.E.EL R28, desc[UR6][R8.64] ;  /* 0x00000006081c8981 */ /* 0x000ee6000c2e1900 */
[--C-:B------:R-:W-:Y:S01]  /*0260*/  IMAD.WIDE R12, R25, 0x4, R14.reuse ;  /* 0x00000004190c7825 */ /* 0x100fe200078e020e */
[----:B------:R-:W-:Y:S01]  /*0270*/  CS2R R24, SRZ ;  /* 0x0000000000187805 */ /* 0x000fe2000001ff00 */
[----:B------:R-:W4:Y:S02]  /*0280*/  @!P0 LDG.E.EL R22, desc[UR6][R18.64] ;  /* 0x0000000612168981 */ /* 0x000f24000c2e1900 */
[----:B------:R-:W-:Y:S01]  /*0290*/  IMAD.WIDE R14, R27, 0x4, R14 ;  /* 0x000000041b0e7825 */ /* 0x000fe200078e020e */
[----:B------:R-:W-:Y:S01]  /*02a0*/  CS2R R26, SRZ ;  /* 0x00000000001a7805 */ /* 0x000fe2000001ff00 */
[----:B------:R-:W5:Y:S04]  /*02b0*/  @!P0 LDG.E.EL R23, desc[UR6][R20.64] ;  /* 0x0000000614178981 */ /* 0x000f68000c2e1900 */
[----:B------:R1:W5:Y:S04]  /*02c0*/  @!P0 LDG.E.EL R24, desc[UR6][R16.64] ;  /* 0x0000000610188981 */ /* 0x000368000c2e1900 */
[----:B------:R-:W5:Y:S04]  /*02d0*/  @!P0 LDG.E.EL R27, desc[UR6][R10.64] ;  /* 0x000000060a1b8981 */ /* 0x000f68000c2e1900 */
[----:B------:R1:W5:Y:S04]  /*02e0*/  @!P0 LDG.E.EL R26, desc[UR6][R12.64] ;  /* 0x000000060c1a8981 */ /* 0x000368000c2e1900 */
[----:B------:R-:W5:Y:S01]  /*02f0*/  @!P0 LDG.E.EL R25, desc[UR6][R14.64] ;  /* 0x000000060e198981 */ /* 0x000f62000c2e1900 */
[----:B------:R-:W1:Y:S02]  /*0300*/  S2UR UR5, SR_CgaCtaId ;  /* 0x00000000000579c3 */ /* 0x000e640000008800 */
[C---:B01----:R-:W-:Y:S01]  /*0310*/  IMAD.SHL.U32 R17, R5.reuse, 0x4, RZ ;  /* 0x0000000405117824 */ /* 0x043fe200078e00ff */
[----:B------:R-:W-:Y:S01]  /*0320*/  UMOV UR4, 0x400 ;  /* 0x0000040000047882 */ /* 0x000fe20000000000 */
[----:B------:R-:W-:-:S03]  /*0330*/  IMAD.SHL.U32 R16, R5, 0x40, RZ ;  /* 0x0000004005107824 */ /* 0x000fc600078e00ff */
[----:B------:R-:W-:Y:S02]  /*0340*/  LOP3.LUT R18, R17, 0x1fc, RZ, 0xc0, !PT ;  /* 0x000001fc11127812 */ /* 0x000fe400078ec0ff */
[----:B------:R-:W-:Y:S02]  /*0350*/  LOP3.LUT R16, R16, 0x3c0, RZ, 0xc0, !PT ;  /* 0x000003c010107812 */ /* 0x000fe400078ec0ff */
[----:B------:R-:W-:-:S04]  /*0360*/  LOP3.LUT R6, R18, 0x200, RZ, 0xfc, !PT ;  /* 0x0000020012067812 */ /* 0x000fc800078efcff */
[----:B------:R-:W-:Y:S02]  /*0370*/  SHF.R.U32.HI R8, RZ, 0x2, R6 ;  /* 0x00000002ff087819 */ /* 0x000fe40000011606 */
[----:B------:R-:W-:Y:S01]  /*0380*/  LOP3.LUT R6, R16, R3, RZ, 0xfc, !PT ;  /* 0x0000000310067212 */ /* 0x000fe200078efcff */
[----:B------:R-:W-:-:S06]  /*0390*/  UPRMT UR4, UR5, 0x654, UR4 ;  /* 0x0000065405047896 */ /* 0x000fcc0008000004 */
[----:B------:R-:W-:-:S05]  /*03a0*/  LEA.HI R7, R16, UR4, RZ, 0x1e ;  /* 0x0000000410077c11 */ /* 0x000fca000f8ff0ff */
[----:B------:R-:W-:Y:S01]  /*03b0*/  IMAD R20, R6, 0x4, R7 ;  /* 0x0000000406147824 */ /* 0x000fe200078e0207 */
[----:B------:R-:W-:Y:S02]  /*03c0*/  LOP3.LUT R5, R5, 0x70, RZ, 0xc0, !PT ;  /* 0x0000007005057812 */ /* 0x000fe400078ec0ff */
[----:B------:R-:W-:-:S03]  /*03d0*/  LOP3.LUT R8, R8, 0xf0, RZ, 0xc0, !PT ;  /* 0x000000f008087812 */ /* 0x000fc600078ec0ff */
[----:B------:R-:W-:Y:S02]  /*03e0*/  VIADD R5, R5, UR4 ;  /* 0x0000000405057c36 */ /* 0x000fe40008000000 */
[----:B------:R-:W-:Y:S02]  /*03f0*/  VIADD R7, R8, UR4 ;  /* 0x0000000408077c36 */ /* 0x000fe40008000000 */
[C---:B------:R-:W-:Y:S02]  /*0400*/  IMAD R12, R18.reuse, 0x4, R5 ;  /* 0x00000004120c7824 */ /* 0x040fe400078e0205 */
[----:B------:R-:W-:Y:S01]  /*0410*/  IMAD R8, R18, 0x4, R7 ;  /* 0x0000000412087824 */ /* 0x000fe200078e0207 */
[----:B------:R-:W-:Y:S01]  /*0420*/  SHF.R.S32.HI R5, RZ, 0x19, R0 ;  /* 0x00000019ff057819 */ /* 0x000fe20000011400 */
[----:B------:R-:W0:Y:S01]  /*0430*/  LDC.64 R6, c[0x0][0x220] ;  /* 0x00008800ff067b82 */ /* 0x000e220000000a00 */
[----:B------:R-:W-:Y:S02]  /*0440*/  LOP3.LUT R2, R2, 0x3c, R17, 0xf8, !PT ;  /* 0x0000003c02027812 */ /* 0x000fe400078ef811 */
[----:B------:R-:W-:-:S05]  /*0450*/  SGXT R5, R5, 0x1 ;  /* 0x000000010505781a */ /* 0x000fca0000000200 */
[----:B------:R-:W1:Y:S01]  /*0460*/  LDC.64 R16, c[0x0][0x218] ;  /* 0x00008600ff107b82 */ /* 0x000e620000000a00 */
[----:B------:R-:W-:-:S04]  /*0470*/  LEA.HI R5, R5, R2, RZ, 0x7 ;  /* 0x0000000205057211 */ /* 0x000fc800078f38ff */
[----:B------:R-:W-:Y:S02]  /*0480*/  LOP3.LUT R19, R5, 0xffffff80, RZ, 0xc0, !PT ;  /* 0xffffff8005137812 */ /* 0x000fe400078ec0ff */
[----:B------:R-:W-:Y:S02]  /*0490*/  SHF.R.S32.HI R5, RZ, 0x7, R5 ;  /* 0x00000007ff057819 */ /* 0x000fe40000011405 */
[----:B------:R-:W-:Y:S01]  /*04a0*/  LOP3.LUT R0, R4, R3, RZ, 0xfc, !PT ;  /* 0x0000000304007212 */ /* 0x000fe200078efcff */
[----:B------:R-:W-:Y:S01]  /*04b0*/  IMAD.IADD R2, R2, 0x1, -R19 ;  /* 0x0000000102027824 */ /* 0x000fe200078e0a13 */
[----:B------:R-:W-:Y:S02]  /*04c0*/  LOP3.LUT R3, R4, 0x8, R3, 0xfe, !PT ;  /* 0x0000000804037812 */ /* 0x000fe400078efe03 */
[----:B------:R-:W-:Y:S01]  /*04d0*/  ISETP.GE.AND P0, PT, R0, 0x9, PT ;  /* 0x000000090000780c */ /* 0x000fe20003f06270 */
[----:B------:R-:W-:Y:S01]  /*04e0*/  IMAD R2, R5, 0x480, R2 ;  /* 0x0000048005027824 */ /* 0x000fe200078e0202 */
[----:B------:R-:W-:-:S03]  /*04f0*/  ISETP.GE.AND P1, PT, R3, 0x9, PT ;  /* 0x000000090300780c */ /* 0x000fc60003f26270 */
[--C-:B------:R-:W-:Y:S02]  /*0500*/  IMAD R5, R0, 0x80, R2.reuse ;  /* 0x0000008000057824 */ /* 0x100fe400078e0202 */
[----:B------:R-:W-:Y:S02]  /*0510*/  IMAD R19, R3, 0x80, R2 ;  /* 0x0000008003137824 */ /* 0x000fe400078e0202 */
[----:B-1----:R-:W-:-:S04]  /*0520*/  IMAD.WIDE R2, R5, 0x4, R16 ;  /* 0x0000000405027825 */ /* 0x002fc800078e0210 */
[----:B------:R-:W-:-:S04]  /*0530*/  IMAD.WIDE R16, R19, 0x4, R16 ;  /* 0x0000000413107825 */ /* 0x000fc800078e0210 */
[----:B0-----:R-:W-:-:S04]  /*0540*/  IMAD.WIDE R4, R5, 0x4, R6 ;  /* 0x0000000405047825 */ /* 0x001fc800078e0206 */
[----:B------:R-:W-:Y:S01]  /*0550*/  IMAD.WIDE R6, R19, 0x4, R6 ;  /* 0x0000000413067825 */ /* 0x000fe200078e0206 */
[----:B--2---:R-:W-:Y:S04]  /*0560*/  STS [R20+0x60], R29 ;  /* 0x0000601d14007388 */ /* 0x004fe80000000800 */
[----:B---3--:R-:W-:Y:S04]  /*0570*/  STS [R20+0x80], R28 ;  /* 0x0000801c14007388 */ /* 0x008fe80000000800 */
[----:B----4-:R-:W-:Y:S04]  /*0580*/  STS [R20], R22 ;  /* 0x0000001614007388 */ /* 0x010fe80000000800 */
[----:B-----5:R-:W-:Y:S04]  /*0590*/  STS [R20+0x20], R23 ;  /* 0x0000201714007388 */ /* 0x020fe80000000800 */
[----:B------:R-:W-:Y:S04]  /*05a0*/  STS [R20+0x40], R24 ;  /* 0x0000401814007388 */ /* 0x000fe80000000800 */
[----:B------:R-:W-:Y:S04]  /*05b0*/  STS [R20+0xa0], R27 ;  /* 0x0000a01b14007388 */ /* 0x000fe80000000800 */
[----:B------:R-:W-:Y:S04]  /*05c0*/  STS [R20+0xc0], R26 ;  /* 0x0000c01a14007388 */ /* 0x000fe80000000800 */
[----:B------:R-:W-:Y:S01]  /*05d0*/  STS [R20+0xe0], R25 ;  /* 0x0000e01914007388 */ /* 0x000fe20000000800 */
[----:B------:R-:W-:Y:S06]  /*05e0*/  BAR.SYNC.DEFER_BLOCKING 0x0 ;  /* 0x0000000000007b1d */ /* 0x000fec0000010000 */
[----:B------:R-:W0:Y:S04]  /*05f0*/  LDS.128 R12, [R12] ;  /* 0x000000000c0c7984 */ /* 0x000e280000000c00 */
[----:B------:R-:W1:Y:S04]  /*0600*/  LDS.128 R8, [R8+0x800] ;  /* 0x0008000008087984 */ /* 0x000e680000000c00 */
[----:B0-----:R0:W-:Y:S04]  /*0610*/  @!P0 STG.E.128 desc[UR6][R2.64], R12 ;  /* 0x0000000c02008986 */ /* 0x0011e8000c101d06 */
[----:B-1----:R0:W-:Y:S04]  /*0620*/  @!P1 STG.E.128 desc[UR6][R16.64], R8 ;  /* 0x0000000810009986 */ /* 0x0021e8000c101d06 */
[----:B------:R0:W-:Y:S02]  /*0630*/  @!P0 STG.E.128 desc[UR6][R4.64], R12 ;  /* 0x0000000c04008986 */ /* 0x0001e4000c101d06 */
[----:B0-----:R-:W-:Y:S05]  /*0640*/  @P1 EXIT ;  /* 0x000000000000194d */ /* 0x001fea0003800000 */
[----:B------:R-:W-:Y:S01]  /*0650*/  STG.E.128 desc[UR6][R6.64], R8 ;  /* 0x0000000806007986 */ /* 0x000fe2000c101d06 */
[----:B------:R-:W-:Y:S05]  /*0660*/  EXIT ;  /* 0x000000000000794d */ /* 0x000fea0003800000 */
.L_x_0:
[----:B------:R-:W-:-:S00]  /*0670*/  BRA `(.L_x_0) ;  /* 0xfffffffc00fc7947 */ /* 0x000fc0000383ffff */
[----:B------:R-:W-:-:S00]  /*0680*/  NOP ;  /* 0x0000000000007918 */ /* 0x000fc00000000000 */
[----:B------:R-:W-:-:S00]  /*0690*/  NOP ;  /* 0x0000000000007918 */ /* 0x000fc00000000000 */
[----:B------:R-:W-:-:S00]  /*06a0*/  NOP ;  /* 0x0000000000007918 */ /* 0x000fc00000000000 */
[----:B------:R-:W-:-:S00]  /*06b0*/  NOP ;  /* 0x0000000000007918 */ /* 0x000fc00000000000 */
[----:B------:R-:W-:-:S00]  /*06c0*/  NOP ;  /* 0x0000000000007918 */ /* 0x000fc00000000000 */
[----:B------:R-:W-:-:S00]  /*06d0*/  NOP ;  /* 0x0000000000007918 */ /* 0x000fc00000000000 */
[----:B------:R-:W-:-:S00]  /*06e0*/  NOP ;  /* 0x0000000000007918 */ /* 0x000fc00000000000 */
[----:B------:R-:W-:-:S00]  /*06f0*/  NOP ;  /* 0x0000000000007918 */ /* 0x000fc00000000000 */
.L_x_1:


//--------------------- .nv.shared.triton_poi_fused_convolution_max_pool2d_with_indices_relu_7 --------------------------
	.section	.nv.shared.triton_poi_fused_convolution_max_pool2d_with_indices_relu_7,"aw",@nobits
	.sectionflags	@""
	.align	16
	.zero		1024


//--------------------- .nv.constant0.triton_poi_fused_convolution_max_pool2d_with_indices_relu_7 --------------------------
	.section	.nv.constant0.triton_poi_fused_convolution_max_pool2d_with_indices_relu_7,"a",@progbits
	.sectionflags	@""
	.align	4
.nv.constant0.triton_poi_fused_convolution_max_pool2d_with_indices_relu_7:
	.zero		560
